	.headerflags	@"EF_CUDA_TEXMODE_UNIFIED EF_CUDA_64BIT_ADDRESS EF_CUDA_ACCELERATORS EF_CUDA_SM90 EF_CUDA_VIRTUAL_SM(EF_CUDA_SM90)"
	.elftype	@"ET_EXEC"


//--------------------- .nv.info                  --------------------------
	.section	.nv.info,"",@"SHT_CUDA_INFO"
	.align	4


	//----- nvinfo : EIATTR_REGCOUNT
	.align		4
        /*0000*/ 	.byte	0x04, 0x2f
        /*0002*/ 	.short	(.L_3 - .L_2)
	.align		4
.L_2:
        /*0004*/ 	.word	index@(triton_poi_fused__native_batch_norm_legit_no_training_relu_30)
        /*0008*/ 	.word	0x00000011


	//----- nvinfo : EIATTR_MIN_STACK_SIZE
	.align		4
.L_3:
        /*000c*/ 	.byte	0x04, 0x12
        /*000e*/ 	.short	(.L_5 - .L_4)
	.align		4
.L_4:
        /*0010*/ 	.word	index@(triton_poi_fused__native_batch_norm_legit_no_training_relu_30)
        /*0014*/ 	.word	0x00000000


	//----- nvinfo : EIATTR_FRAME_SIZE
	.align		4
.L_5:
        /*0018*/ 	.byte	0x04, 0x11
        /*001a*/ 	.short	(.L_7 - .L_6)
	.align		4
.L_6:
        /*001c*/ 	.word	index@(triton_poi_fused__native_batch_norm_legit_no_training_relu_30)
        /*0020*/ 	.word	0x00000000


	//----- nvinfo : EIATTR_MIN_STACK_SIZE
	.align		4
.L_7:
        /*0024*/ 	.byte	0x04, 0x12
        /*0026*/ 	.short	(.L_9 - .L_8)
	.align		4
.L_8:
        /*0028*/ 	.word	index@(triton_poi_fused__native_batch_norm_legit_no_training_relu_30)
        /*002c*/ 	.word	0x00000000
.L_9:


//--------------------- .nv.info.triton_poi_fused__native_batch_norm_legit_no_training_relu_30 --------------------------
	.section	.nv.info.triton_poi_fused__native_batch_norm_legit_no_training_relu_30,"",@"SHT_CUDA_INFO"
	.sectionflags	@""
	.align	4


	//----- nvinfo : EIATTR_CUDA_API_VERSION
	.align		4
        /*0000*/ 	.byte	0x04, 0x37
        /*0002*/ 	.short	(.L_11 - .L_10)
.L_10:
        /*0004*/ 	.word	0x0000007c


	//----- nvinfo : EIATTR_KPARAM_INFO
	.align		4
.L_11:
        /*0008*/ 	.byte	0x04, 0x17
        /*000a*/ 	.short	(.L_13 - .L_12)
.L_12:
        /*000c*/ 	.word	0x00000000
        /*0010*/ 	.short	0x0006
        /*0012*/ 	.short	0x0030
        /*0014*/ 	.byte	0x00, 0xf0, 0x11, 0x00


	//----- nvinfo : EIATTR_KPARAM_INFO
	.align		4
.L_13:
        /*0018*/ 	.byte	0x04, 0x17
        /*001a*/ 	.short	(.L_15 - .L_14)
.L_14:
        /*001c*/ 	.word	0x00000000
        /*0020*/ 	.short	0x0005
        /*0022*/ 	.short	0x0028
        /*0024*/ 	.byte	0x00, 0xf4, 0x21, 0x00


	//----- nvinfo : EIATTR_KPARAM_INFO
	.align		4
.L_15:
        /*0028*/ 	.byte	0x04, 0x17
        /*002a*/ 	.short	(.L_17 - .L_16)
.L_16:
        /*002c*/ 	.word	0x00000000
        /*0030*/ 	.short	0x0004
        /*0032*/ 	.short	0x0020
        /*0034*/ 	.byte	0x00, 0xf4, 0x21, 0x00


	//----- nvinfo : EIATTR_KPARAM_INFO
	.align		4
.L_17:
        /*0038*/ 	.byte	0x04, 0x17
        /*003a*/ 	.short	(.L_19 - .L_18)
.L_18:
        /*003c*/ 	.word	0x00000000
        /*0040*/ 	.short	0x0003
        /*0042*/ 	.short	0x0018
        /*0044*/ 	.byte	0x00, 0xf4, 0x21, 0x00


	//----- nvinfo : EIATTR_KPARAM_INFO
	.align		4
.L_19:
        /*0048*/ 	.byte	0x04, 0x17
        /*004a*/ 	.short	(.L_21 - .L_20)
.L_20:
        /*004c*/ 	.word	0x00000000
        /*0050*/ 	.short	0x0002
        /*0052*/ 	.short	0x0010
        /*0054*/ 	.byte	0x00, 0xf4, 0x21, 0x00


	//----- nvinfo : EIATTR_KPARAM_INFO
	.align		4
.L_21:
        /*0058*/ 	.byte	0x04, 0x17
        /*005a*/ 	.short	(.L_23 - .L_22)
.L_22:
        /*005c*/ 	.word	0x00000000
        /*0060*/ 	.short	0x0001
        /*0062*/ 	.short	0x0008
        /*0064*/ 	.byte	0x00, 0xf4, 0x21, 0x00


	//----- nvinfo : EIATTR_KPARAM_INFO
	.align		4
.L_23:
        /*0068*/ 	.byte	0x04, 0x17
        /*006a*/ 	.short	(.L_25 - .L_24)
.L_24:
        /*006c*/ 	.word	0x00000000
        /*0070*/ 	.short	0x0000
        /*0072*/ 	.short	0x0000
        /*0074*/ 	.byte	0x00, 0xf4, 0x21, 0x00


	//----- nvinfo : EIATTR_SPARSE_MMA_MASK
	.align		4
.L_25:
        /*0078*/ 	.byte	0x03, 0x50
        /*007a*/ 	.short	0x0000


	//----- nvinfo : EIATTR_MAXREG_COUNT
	.align		4
        /*007c*/ 	.byte	0x03, 0x1b
        /*007e*/ 	.short	0x00ff


	//----- nvinfo : EIATTR_EXIT_INSTR_OFFSETS
	.align		4
        /*0080*/ 	.byte	0x04, 0x1c
        /*0082*/ 	.short	(.L_27 - .L_26)


	//   ....[0]....
.L_26:
        /*0084*/ 	.word	0x00000360


	//----- nvinfo : EIATTR_REQNTID
	.align		4
.L_27:
        /*0088*/ 	.byte	0x04, 0x10
        /*008a*/ 	.short	(.L_29 - .L_28)
.L_28:
        /*008c*/ 	.word	0x00000080
        /*0090*/ 	.word	0x00000001
        /*0094*/ 	.word	0x00000001


	//----- nvinfo : EIATTR_CBANK_PARAM_SIZE
	.align		4
.L_29:
        /*0098*/ 	.byte	0x03, 0x19
        /*009a*/ 	.short	0x0034


	//----- nvinfo : EIATTR_PARAM_CBANK
	.align		4
        /*009c*/ 	.byte	0x04, 0x0a
        /*009e*/ 	.short	(.L_31 - .L_30)
	.align		4
.L_30:
        /*00a0*/ 	.word	index@(.nv.constant0.triton_poi_fused__native_batch_norm_legit_no_training_relu_30)
        /*00a4*/ 	.short	0x0210
        /*00a6*/ 	.short	0x0034


	//----- nvinfo : EIATTR_SW_WAR
	.align		4
.L_31:
        /*00a8*/ 	.byte	0x04, 0x36
        /*00aa*/ 	.short	(.L_33 - .L_32)
.L_32:
        /*00ac*/ 	.word	0x00000008
.L_33:


//--------------------- .nv.callgraph             --------------------------
	.section	.nv.callgraph,"",@"SHT_CUDA_CALLGRAPH"
	.align	4
	.sectionentsize	8
	.align		4
        /*0000*/ 	.word	0x00000000
	.align		4
        /*0004*/ 	.word	0xffffffff
	.align		4
        /*0008*/ 	.word	0x00000000
	.align		4
        /*000c*/ 	.word	0xfffffffe
	.align		4
        /*0010*/ 	.word	0x00000000
	.align		4
        /*0014*/ 	.word	0xfffffffd
	.align		4
        /*0018*/ 	.word	0x00000000
	.align		4
        /*001c*/ 	.word	0xfffffffc


//--------------------- .nv.constant4             --------------------------
	.section	.nv.constant4,"a",@progbits
	.align	8
	.align		8
.nv.constant4:
        /*0000*/ 	.dword	_$_str
	.align		8
        /*0008*/ 	.dword	_$_str_$_2


//--------------------- .text.triton_poi_fused__native_batch_norm_legit_no_training_relu_30 --------------------------
	.section	.text.triton_poi_fused__native_batch_norm_legit_no_training_relu_30,"ax",@progbits
	.align	128
        .global         triton_poi_fused__native_batch_norm_legit_no_training_relu_30
        .type           triton_poi_fused__native_batch_norm_legit_no_training_relu_30,@function
        .size           triton_poi_fused__native_batch_norm_legit_no_training_relu_30,(.L_x_1 - triton_poi_fused__native_batch_norm_legit_no_training_relu_30)
        .other          triton_poi_fused__native_batch_norm_legit_no_training_relu_30,@"STO_CUDA_ENTRY STV_DEFAULT"
triton_poi_fused__native_batch_norm_legit_no_training_relu_30:
.text.triton_poi_fused__native_batch_norm_legit_no_training_relu_30:
[----:B------:R-:W-:Y:S01]  /*0000*/  LDC R1, c[0x0][0x28] ;  /* 0x00000a00ff017b82 */ /* 0x000fe20000000800 */
[----:B------:R-:W1:Y:S07]  /*0010*/  S2R R0, SR_TID.X ;  /* 0x0000000000007919 */ /* 0x000e6e0000002100 */
[----:B------:R-:W2:Y:S01]  /*0020*/  LDC.64 R6, c[0x0][0x220] ;  /* 0x00008800ff067b82 */ /* 0x000ea20000000a00 */
[----:B------:R-:W-:Y:S01]  /*0030*/  ULDC.64 UR4, c[0x0][0x208] ;  /* 0x0000820000047ab9 */ /* 0x000fe20000000a00 */
[----:B------:R-:W3:Y:S06]  /*0040*/  S2R R5, SR_CTAID.X ;  /* 0x0000000000057919 */ /* 0x000eec0000002500 */
[----:B------:R-:W4:Y:S08]  /*0050*/  LDC.64 R8, c[0x0][0x228] ;  /* 0x00008a00ff087b82 */ /* 0x000f300000000a00 */
[----:B------:R-:W5:Y:S01]  /*0060*/  LDC.64 R10, c[0x0][0x230] ;  /* 0x00008c00ff0a7b82 */ /* 0x000f620000000a00 */
[----:B-1----:R-:W-:-:S02]  /*0070*/  SHF.L.U32 R0, R0, 0x1, RZ ;  /* 0x0000000100007819 */ /* 0x002fc400000006ff */
[----:B---3--:R-:W-:Y:S02]  /*0080*/  SHF.R.S32.HI R3, RZ, 0x17, R5 ;  /* 0x00000017ff037819 */ /* 0x008fe40000011405 */
[----:B------:R-:W-:Y:S02]  /*0090*/  LOP3.LUT R0, R0, 0xfe, RZ, 0xc0, !PT ;  /* 0x000000fe00007812 */ /* 0x000fe400078ec0ff */
[----:B------:R-:W-:Y:S02]  /*00a0*/  SGXT R3, R3, 0x1 ;  /* 0x000000010303781a */ /* 0x000fe40000000200 */
[----:B------:R-:W-:Y:S02]  /*00b0*/  LEA R0, R5, R0, 0x8 ;  /* 0x0000000005007211 */ /* 0x000fe400078e40ff */
[----:B------:R-:W1:Y:S02]  /*00c0*/  LDC.64 R4, c[0x0][0x218] ;  /* 0x00008600ff047b82 */ /* 0x000e640000000a00 */
[----:B------:R-:W-:-:S04]  /*00d0*/  LEA.HI R3, R3, R0, RZ, 0x2 ;  /* 0x0000000003037211 */ /* 0x000fc800078f10ff */
[--C-:B------:R-:W-:Y:S02]  /*00e0*/  SHF.R.S32.HI R2, RZ, 0x2, R3.reuse ;  /* 0x00000002ff027819 */ /* 0x100fe40000011403 */
[----:B------:R-:W-:-:S04]  /*00f0*/  SHF.R.S32.HI R3, RZ, 0x1f, R3 ;  /* 0x0000001fff037819 */ /* 0x000fc80000011403 */
[----:B------:R-:W-:-:S04]  /*0100*/  LEA.HI R3, R3, R2, RZ, 0x9 ;  /* 0x0000000203037211 */ /* 0x000fc800078f48ff */
[----:B------:R-:W-:-:S04]  /*0110*/  LOP3.LUT R3, R3, 0xfffffe00, RZ, 0xc0, !PT ;  /* 0xfffffe0003037812 */ /* 0x000fc800078ec0ff */
[----:B------:R-:W-:Y:S02]  /*0120*/  IADD3 R13, R2, -R3, RZ ;  /* 0x80000003020d7210 */ /* 0x000fe40007ffe0ff */
[----:B------:R-:W3:Y:S03]  /*0130*/  LDC.64 R2, c[0x0][0x210] ;  /* 0x00008400ff027b82 */ /* 0x000ee60000000a00 */
[----:B--2---:R-:W-:-:S06]  /*0140*/  IMAD.WIDE R6, R13, 0x4, R6 ;  /* 0x000000040d067825 */ /* 0x004fcc00078e0206 */
[----:B------:R-:W2:Y:S01]  /*0150*/  LDG.E.EL R6, desc[UR4][R6.64] ;  /* 0x0000000406067981 */ /* 0x000ea2000c2e1900 */
[----:B-1----:R-:W-:-:S05]  /*0160*/  IMAD.WIDE R4, R13, 0x4, R4 ;  /* 0x000000040d047825 */ /* 0x002fca00078e0204 */
[----:B------:R1:W2:Y:S01]  /*0170*/  LDG.E.EL R12, desc[UR4][R4.64] ;  /* 0x00000004040c7981 */ /* 0x0002a2000c2e1900 */
[----:B---3--:R-:W-:Y:S01]  /*0180*/  IMAD.WIDE R2, R0, 0x4, R2 ;  /* 0x0000000400027825 */ /* 0x008fe200078e0202 */
[----:B------:R-:W-:Y:S01]  /*0190*/  HFMA2.MMA R14, -RZ, RZ, 1.625, 0 ;  /* 0x3e800000ff0e7435 */ /* 0x000fe200000001ff */
[----:B-1----:R-:W1:Y:S04]  /*01a0*/  LDC.64 R4, c[0x0][0x238] ;  /* 0x00008e00ff047b82 */ /* 0x002e680000000a00 */
[----:B------:R-:W3:Y:S01]  /*01b0*/  LDG.E.64 R2, desc[UR4][R2.64] ;  /* 0x0000000402027981 */ /* 0x000ee2000c1e1b00 */
[----:B----4-:R-:W-:-:S04]  /*01c0*/  IMAD.WIDE R8, R13, 0x4, R8 ;  /* 0x000000040d087825 */ /* 0x010fc800078e0208 */
[----:B-----5:R-:W-:Y:S02]  /*01d0*/  IMAD.WIDE R10, R13, 0x4, R10 ;  /* 0x000000040d0a7825 */ /* 0x020fe400078e020a */
[----:B------:R-:W4:Y:S04]  /*01e0*/  LDG.E.EL R8, desc[UR4][R8.64] ;  /* 0x0000000408087981 */ /* 0x000f28000c2e1900 */
[----:B------:R-:W4:Y:S01]  /*01f0*/  LDG.E.EL R11, desc[UR4][R10.64] ;  /* 0x000000040a0b7981 */ /* 0x000f22000c2e1900 */
[----:B-1----:R-:W-:-:S04]  /*0200*/  IMAD.WIDE R4, R0, 0x4, R4 ;  /* 0x0000000400047825 */ /* 0x002fc800078e0204 */
[----:B--2---:R-:W-:-:S04]  /*0210*/  FADD R6, R6, 9.9999997473787516356e-06 ;  /* 0x3727c5ac06067421 */ /* 0x004fc80000000000 */
[----:B------:R-:W1:Y:S02]  /*0220*/  MUFU.SQRT R7, R6 ;  /* 0x0000000600077308 */ /* 0x000e640000002000 */
[C---:B-1----:R-:W-:Y:S02]  /*0230*/  FSETP.GT.AND P0, PT, R7.reuse, 8.50705917302346158658e+37, PT ;  /* 0x7e8000000700780b */ /* 0x042fe40003f04000 */
[----:B------:R-:W-:-:S11]  /*0240*/  FSETP.GEU.AND P1, PT, R7, 1.175494350822287508e-38, PT ;  /* 0x008000000700780b */ /* 0x000fd60003f2e000 */
[----:B------:R-:W-:-:S04]  /*0250*/  @P0 FMUL R7, R7, 0.25 ;  /* 0x3e80000007070820 */ /* 0x000fc80000400000 */
[----:B------:R-:W-:-:S06]  /*0260*/  @!P1 FMUL R7, R7, 16777216 ;  /* 0x4b80000007079820 */ /* 0x000fcc0000400000 */
[----:B------:R-:W1:Y:S01]  /*0270*/  MUFU.RCP R7, R7 ;  /* 0x0000000700077308 */ /* 0x000e620000001000 */
[----:B------:R-:W-:Y:S01]  /*0280*/  FSEL R14, R14, 1, P0 ;  /* 0x3f8000000e0e7808 */ /* 0x000fe20000000000 */
[----:B---3--:R-:W-:-:S04]  /*0290*/  FADD R2, R2, -R12 ;  /* 0x8000000c02027221 */ /* 0x008fc80000000000 */
[----:B------:R-:W-:Y:S01]  /*02a0*/  @!P1 FMUL R14, R14, 16777216 ;  /* 0x4b8000000e0e9820 */ /* 0x000fe20000400000 */
[----:B------:R-:W-:-:S03]  /*02b0*/  FADD R3, R3, -R12 ;  /* 0x8000000c03037221 */ /* 0x000fc60000000000 */
[----:B-1----:R-:W-:-:S04]  /*02c0*/  FMUL R14, R7, R14 ;  /* 0x0000000e070e7220 */ /* 0x002fc80000400000 */
[-C--:B------:R-:W-:Y:S01]  /*02d0*/  FMUL R2, R2, R14.reuse ;  /* 0x0000000e02027220 */ /* 0x080fe20000400000 */
[----:B------:R-:W-:-:S03]  /*02e0*/  FMUL R14, R3, R14 ;  /* 0x0000000e030e7220 */ /* 0x000fc60000400000 */
[C-C-:B----4-:R-:W-:Y:S01]  /*02f0*/  FFMA R2, R8.reuse, R2, R11.reuse ;  /* 0x0000000208027223 */ /* 0x150fe2000000000b */
[----:B------:R-:W-:-:S04]  /*0300*/  FFMA R14, R8, R14, R11 ;  /* 0x0000000e080e7223 */ /* 0x000fc8000000000b */
[----:B------:R-:W-:Y:S02]  /*0310*/  FSETP.GEU.AND P0, PT, R2, RZ, PT ;  /* 0x000000ff0200720b */ /* 0x000fe40003f0e000 */
[----:B------:R-:W-:Y:S02]  /*0320*/  FSETP.GEU.AND P1, PT, R14, RZ, PT ;  /* 0x000000ff0e00720b */ /* 0x000fe40003f2e000 */
[----:B------:R-:W-:Y:S02]  /*0330*/  FSEL R2, R2, RZ, P0 ;  /* 0x000000ff02027208 */ /* 0x000fe40000000000 */
[----:B------:R-:W-:-:S05]  /*0340*/  FSEL R3, R14, RZ, P1 ;  /* 0x000000ff0e037208 */ /* 0x000fca0000800000 */
[----:B------:R-:W-:Y:S01]  /*0350*/  STG.E.64 desc[UR4][R4.64], R2 ;  /* 0x0000000204007986 */ /* 0x000fe2000c101b04 */
[----:B------:R-:W-:Y:S05]  /*0360*/  EXIT ;  /* 0x000000000000794d */ /* 0x000fea0003800000 */
.L_x_0:
[----:B------:R-:W-:-:S00]  /*0370*/  BRA `(.L_x_0) ;  /* 0xfffffffc00fc7947 */ /* 0x000fc0000383ffff */
[----:B------:R-:W-:-:S00]  /*0380*/  NOP ;  /* 0x0000000000007918 */ /* 0x000fc00000000000 */
[----:B------:R-:W-:-:S00]  /*0390*/  NOP ;  /* 0x0000000000007918 */ /* 0x000fc00000000000 */
[----:B------:R-:W-:-:S00]  /*03a0*/  NOP ;  /* 0x0000000000007918 */ /* 0x000fc00000000000 */
[----:B------:R-:W-:-:S00]  /*03b0*/  NOP ;  /* 0x0000000000007918 */ /* 0x000fc00000000000 */
[----:B------:R-:W-:-:S00]  /*03c0*/  NOP ;  /* 0x0000000000007918 */ /* 0x000fc00000000000 */
[----:B------:R-:W-:-:S00]  /*03d0*/  NOP ;  /* 0x0000000000007918 */ /* 0x000fc00000000000 */
[----:B------:R-:W-:-:S00]  /*03e0*/  NOP ;  /* 0x0000000000007918 */ /* 0x000fc00000000000 */
[----:B------:R-:W-:-:S00]  /*03f0*/  NOP ;  /* 0x0000000000007918 */ /* 0x000fc00000000000 */
.L_x_1:


//--------------------- .nv.global.init           --------------------------
	.section	.nv.global.init,"aw",@progbits
.nv.global.init:
	.type		_$_str,@object
	.size		_$_str,(_$_str_$_2 - _$_str)
_$_str:
        /*0000*/ 	.byte	0x5f, 0x5f, 0x43, 0x55, 0x44, 0x41, 0x5f, 0x46, 0x54, 0x5a, 0x00
	.type		_$_str_$_2,@object
	.size		_$_str_$_2,(.L_1 - _$_str_$_2)
_$_str_$_2:
        /*000b*/ 	.byte	0x5f, 0x5f, 0x43, 0x55, 0x44, 0x41, 0x5f, 0x50, 0x52, 0x45, 0x43, 0x5f, 0x53, 0x51, 0x52, 0x54
        /*001b*/ 	.byte	0x00
.L_1:


//--------------------- .nv.constant0.triton_poi_fused__native_batch_norm_legit_no_training_relu_30 --------------------------
	.section	.nv.constant0.triton_poi_fused__native_batch_norm_legit_no_training_relu_30,"a",@progbits
	.sectionflags	@""
	.align	4
.nv.constant0.triton_poi_fused__native_batch_norm_legit_no_training_relu_30:
	.zero		580
